//
// Generated by NVIDIA NVVM Compiler
//
// Compiler Build ID: CL-36424714
// Cuda compilation tools, release 13.0, V13.0.88
// Based on NVVM 20.0.0
//

.version 9.0
.target sm_100
.address_size 64

	// .globl	_Z10gpuMatmultPiS_S_i

.visible .entry _Z10gpuMatmultPiS_S_i(
	.param .u64 .ptr .align 1 _Z10gpuMatmultPiS_S_i_param_0,
	.param .u64 .ptr .align 1 _Z10gpuMatmultPiS_S_i_param_1,
	.param .u64 .ptr .align 1 _Z10gpuMatmultPiS_S_i_param_2,
	.param .u32 _Z10gpuMatmultPiS_S_i_param_3
)
{
	.reg .b32 	%r<4>;
	.reg .b64 	%rd<7>;

	ld.param.u64 	%rd1, [_Z10gpuMatmultPiS_S_i_param_0];
	ld.param.u64 	%rd2, [_Z10gpuMatmultPiS_S_i_param_1];
	ld.param.u64 	%rd3, [_Z10gpuMatmultPiS_S_i_param_2];
	cvta.to.global.u64 	%rd4, %rd3;
	cvta.to.global.u64 	%rd5, %rd2;
	cvta.to.global.u64 	%rd6, %rd1;
	ld.global.u32 	%r1, [%rd6+4];
	ld.global.u32 	%r2, [%rd5+8];
	add.s32 	%r3, %r2, %r1;
	st.global.u32 	[%rd4+4], %r3;
	ret;

}


// ===== COMPILED SASS (sm_100) =====

	.target	sm_100

	.elftype	@"ET_EXEC"


//--------------------- .note.nv.tkinfo           --------------------------
	.section	.note.nv.tkinfo,"",@"SHT_NOTE"
	.sectionflags	@"SHF_NOTE_NV_TKINFO"
	.tkinfo
        /*0018*/ 	.word	0x00000002
        /*0030*/ 	.string	""
        /*0030*/ 	.string	"ptxas"
        /*0030*/ 	.string	"Cuda compilation tools, release 13.0, V13.0.88"
        /*0030*/ 	.string	"Build cuda_13.0.r13.0/compiler.36424714_0"
        /*0030*/ 	.string	"-arch sm_100 -m 64 "



//--------------------- .note.nv.cuinfo           --------------------------
	.section	.note.nv.cuinfo,"",@"SHT_NOTE"
	.sectionflags	@"SHF_NOTE_NV_CUINFO"
        /*0018*/ 	.short	0x0002
        /*001a*/ 	.short	0x0064
        /*001c*/ 	.short	0x0082
	.zero		2


//--------------------- .nv.info                  --------------------------
	.section	.nv.info,"",@"SHT_CUDA_INFO"
	.align	4


	//----- nvinfo : EIATTR_REGCOUNT
	.align		4
        /*0000*/ 	.byte	0x04, 0x2f
        /*0002*/ 	.short	(.L_1 - .L_0)
	.align		4
.L_0:
        /*0004*/ 	.word	index@(_Z10gpuMatmultPiS_S_i)
        /*0008*/ 	.word	0x0000000c


	//----- nvinfo : EIATTR_FRAME_SIZE
	.align		4
.L_1:
        /*000c*/ 	.byte	0x04, 0x11
        /*000e*/ 	.short	(.L_3 - .L_2)
	.align		4
.L_2:
        /*0010*/ 	.word	index@(_Z10gpuMatmultPiS_S_i)
        /*0014*/ 	.word	0x00000000


	//----- nvinfo : EIATTR_MIN_STACK_SIZE
	.align		4
.L_3:
        /*0018*/ 	.byte	0x04, 0x12
        /*001a*/ 	.short	(.L_5 - .L_4)
	.align		4
.L_4:
        /*001c*/ 	.word	index@(_Z10gpuMatmultPiS_S_i)
        /*0020*/ 	.word	0x00000000
.L_5:


//--------------------- .nv.compat                --------------------------
	.section	.nv.compat,"",@"SHT_CUDA_COMPAT_INFO"
	.align	4
        /*0000*/ 	.byte	0x02, 0x09, 0x00, 0x00, 0x02, 0x02, 0x01, 0x00, 0x02, 0x05, 0x05, 0x00, 0x03, 0x07, 0x01, 0x01
        /*0010*/ 	.byte	0x02, 0x03, 0x00, 0x00, 0x02, 0x06, 0x01, 0x00, 0x04, 0x0b, 0x08, 0x00, 0x09, 0x00, 0x00, 0x00
        /*0020*/ 	.byte	0x00, 0x00, 0x00, 0x00


//--------------------- .nv.info._Z10gpuMatmultPiS_S_i --------------------------
	.section	.nv.info._Z10gpuMatmultPiS_S_i,"",@"SHT_CUDA_INFO"
	.sectionflags	@""
	.align	4


	//----- nvinfo : EIATTR_CUDA_API_VERSION
	.align		4
        /*0000*/ 	.byte	0x04, 0x37
        /*0002*/ 	.short	(.L_7 - .L_6)
.L_6:
        /*0004*/ 	.word	0x00000082


	//----- nvinfo : EIATTR_KPARAM_INFO
	.align		4
.L_7:
        /*0008*/ 	.byte	0x04, 0x17
        /*000a*/ 	.short	(.L_9 - .L_8)
.L_8:
        /*000c*/ 	.word	0x00000000
        /*0010*/ 	.short	0x0003
        /*0012*/ 	.short	0x0018
        /*0014*/ 	.byte	0x00, 0xf0, 0x11, 0x00


	//----- nvinfo : EIATTR_KPARAM_INFO
	.align		4
.L_9:
        /*0018*/ 	.byte	0x04, 0x17
        /*001a*/ 	.short	(.L_11 - .L_10)
.L_10:
        /*001c*/ 	.word	0x00000000
        /*0020*/ 	.short	0x0002
        /*0022*/ 	.short	0x0010
        /*0024*/ 	.byte	0x00, 0xf5, 0x21, 0x00


	//----- nvinfo : EIATTR_KPARAM_INFO
	.align		4
.L_11:
        /*0028*/ 	.byte	0x04, 0x17
        /*002a*/ 	.short	(.L_13 - .L_12)
.L_12:
        /*002c*/ 	.word	0x00000000
        /*0030*/ 	.short	0x0001
        /*0032*/ 	.short	0x0008
        /*0034*/ 	.byte	0x00, 0xf5, 0x21, 0x00


	//----- nvinfo : EIATTR_KPARAM_INFO
	.align		4
.L_13:
        /*0038*/ 	.byte	0x04, 0x17
        /*003a*/ 	.short	(.L_15 - .L_14)
.L_14:
        /*003c*/ 	.word	0x00000000
        /*0040*/ 	.short	0x0000
        /*0042*/ 	.short	0x0000
        /*0044*/ 	.byte	0x00, 0xf5, 0x21, 0x00


	//----- nvinfo : EIATTR_SPARSE_MMA_MASK
	.align		4
.L_15:
        /*0048*/ 	.byte	0x03, 0x50
        /*004a*/ 	.short	0x0000


	//----- nvinfo : EIATTR_MAXREG_COUNT
	.align		4
        /*004c*/ 	.byte	0x03, 0x1b
        /*004e*/ 	.short	0x00ff


	//----- nvinfo : EIATTR_MERCURY_ISA_VERSION
	.align		4
        /*0050*/ 	.byte	0x03, 0x5f
        /*0052*/ 	.short	0x0101


	//----- nvinfo : EIATTR_VRC_CTA_INIT_COUNT
	.align		4
        /*0054*/ 	.byte	0x02, 0x4a
	.zero		1
	.zero		1


	//----- nvinfo : EIATTR_EXIT_INSTR_OFFSETS
	.align		4
        /*0058*/ 	.byte	0x04, 0x1c
        /*005a*/ 	.short	(.L_17 - .L_16)


	//   ....[0]....
.L_16:
        /*005c*/ 	.word	0x00000090


	//----- nvinfo : EIATTR_CBANK_PARAM_SIZE
	.align		4
.L_17:
        /*0060*/ 	.byte	0x03, 0x19
        /*0062*/ 	.short	0x001c


	//----- nvinfo : EIATTR_PARAM_CBANK
	.align		4
        /*0064*/ 	.byte	0x04, 0x0a
        /*0066*/ 	.short	(.L_19 - .L_18)
	.align		4
.L_18:
        /*0068*/ 	.word	index@(.nv.constant0._Z10gpuMatmultPiS_S_i)
        /*006c*/ 	.short	0x0380
        /*006e*/ 	.short	0x001c


	//----- nvinfo : EIATTR_SW_WAR
	.align		4
.L_19:
        /*0070*/ 	.byte	0x04, 0x36
        /*0072*/ 	.short	(.L_21 - .L_20)
.L_20:
        /*0074*/ 	.word	0x00000008
.L_21:


//--------------------- .nv.callgraph             --------------------------
	.section	.nv.callgraph,"",@"SHT_CUDA_CALLGRAPH"
	.align	4
	.sectionentsize	8
	.align		4
        /*0000*/ 	.word	0x00000000
	.align		4
        /*0004*/ 	.word	0xffffffff
	.align		4
        /*0008*/ 	.word	0x00000000
	.align		4
        /*000c*/ 	.word	0xfffffffe
	.align		4
        /*0010*/ 	.word	0x00000000
	.align		4
        /*0014*/ 	.word	0xfffffffd
	.align		4
        /*0018*/ 	.word	0x00000000
	.align		4
        /*001c*/ 	.word	0xfffffffc


//--------------------- .text._Z10gpuMatmultPiS_S_i --------------------------
	.section	.text._Z10gpuMatmultPiS_S_i,"ax",@progbits
	.align	128
        .global         _Z10gpuMatmultPiS_S_i
        .type           _Z10gpuMatmultPiS_S_i,@function
        .size           _Z10gpuMatmultPiS_S_i,(.L_x_1 - _Z10gpuMatmultPiS_S_i)
        .other          _Z10gpuMatmultPiS_S_i,@"STO_CUDA_ENTRY STV_DEFAULT"
_Z10gpuMatmultPiS_S_i:
.text._Z10gpuMatmultPiS_S_i:
[----:B------:R-:W-:Y:S08]  /*0000*/  LDC R1, c[0x0][0x37c] ;  /* 0x0000df00ff017b82 */ /* 0x000ff00000000800 */
[----:B------:R-:W0:Y:S01]  /*0010*/  LDC.64 R2, c[0x0][0x380] ;  /* 0x0000e000ff027b82 */ /* 0x000e220000000a00 */
[----:B------:R-:W0:Y:S07]  /*0020*/  LDCU.64 UR4, c[0x0][0x358] ;  /* 0x00006b00ff0477ac */ /* 0x000e2e0008000a00 */
[----:B------:R-:W1:Y:S01]  /*0030*/  LDC.64 R4, c[0x0][0x388] ;  /* 0x0000e200ff047b82 */ /* 0x000e620000000a00 */
[----:B0-----:R-:W2:Y:S04]  /*0040*/  LDG.E R2, desc[UR4][R2.64+0x4] ;  /* 0x0000040402027981 */ /* 0x001ea8000c1e1900 */
[----:B-1----:R-:W2:Y:S03]  /*0050*/  LDG.E R5, desc[UR4][R4.64+0x8] ;  /* 0x0000080404057981 */ /* 0x002ea6000c1e1900 */
[----:B------:R-:W0:Y:S01]  /*0060*/  LDC.64 R6, c[0x0][0x390] ;  /* 0x0000e400ff067b82 */ /* 0x000e220000000a00 */
[----:B--2---:R-:W-:-:S05]  /*0070*/  IADD3 R9, PT, PT, R2, R5, RZ ;  /* 0x0000000502097210 */ /* 0x004fca0007ffe0ff */
[----:B0-----:R-:W-:Y:S01]  /*0080*/  STG.E desc[UR4][R6.64+0x4], R9 ;  /* 0x0000040906007986 */ /* 0x001fe2000c101904 */
[----:B------:R-:W-:Y:S05]  /*0090*/  EXIT ;  /* 0x000000000000794d */ /* 0x000fea0003800000 */
.L_x_0:
[----:B------:R-:W-:-:S00]  /*00a0*/  BRA `(.L_x_0) ;  /* 0xfffffffc00fc7947 */ /* 0x000fc0000383ffff */
[----:B------:R-:W-:-:S00]  /*00b0*/  NOP ;  /* 0x0000000000007918 */ /* 0x000fc00000000000 */
        /* <DEDUP_REMOVED lines=12> */
.L_x_1:


//--------------------- .nv.shared.reserved.0     --------------------------
	.section	.nv.shared.reserved.0,"aw",@nobits
	.weak		__nv_reservedSMEM_offset_0_alias
	.size		__nv_reservedSMEM_offset_0_alias, 0, 64
	.other		__nv_reservedSMEM_offset_0_alias,@"STO_CUDA_RESERVED_SHARED STV_DEFAULT"
__nv_reservedSMEM_offset_0_alias:
	.zero		0
	.zero		64


//--------------------- .nv.constant0._Z10gpuMatmultPiS_S_i --------------------------
	.section	.nv.constant0._Z10gpuMatmultPiS_S_i,"a",@progbits
	.sectionflags	@""
	.align	4
.nv.constant0._Z10gpuMatmultPiS_S_i:
	.zero		924


//--------------------- SYMBOLS --------------------------

	.type		.nv.reservedSmem.offset0,@object
	.size		.nv.reservedSmem.offset0,0x4
